//
// Generated by NVIDIA NVVM Compiler
//
// Compiler Build ID: CL-36424714
// Cuda compilation tools, release 13.0, V13.0.88
// Based on NVVM 20.0.0
//

.version 9.0
.target sm_100
.address_size 64

	// .globl	_Z17kernel_reduce_sumIiEvPKT_PS0_mmm

.visible .entry _Z17kernel_reduce_sumIiEvPKT_PS0_mmm(
	.param .u64 .ptr .align 1 _Z17kernel_reduce_sumIiEvPKT_PS0_mmm_param_0,
	.param .u64 .ptr .align 1 _Z17kernel_reduce_sumIiEvPKT_PS0_mmm_param_1,
	.param .u64 _Z17kernel_reduce_sumIiEvPKT_PS0_mmm_param_2,
	.param .u64 _Z17kernel_reduce_sumIiEvPKT_PS0_mmm_param_3,
	.param .u64 _Z17kernel_reduce_sumIiEvPKT_PS0_mmm_param_4
)
{
	.reg .pred 	%p<12>;
	.reg .b32 	%r<89>;
	.reg .b64 	%rd<101>;

	ld.param.u64 	%rd46, [_Z17kernel_reduce_sumIiEvPKT_PS0_mmm_param_0];
	ld.param.u64 	%rd44, [_Z17kernel_reduce_sumIiEvPKT_PS0_mmm_param_1];
	ld.param.u64 	%rd47, [_Z17kernel_reduce_sumIiEvPKT_PS0_mmm_param_2];
	ld.param.u64 	%rd48, [_Z17kernel_reduce_sumIiEvPKT_PS0_mmm_param_3];
	ld.param.u64 	%rd45, [_Z17kernel_reduce_sumIiEvPKT_PS0_mmm_param_4];
	cvta.to.global.u64 	%rd1, %rd46;
	mov.u32 	%r14, %tid.x;
	mov.u32 	%r15, %ntid.x;
	mov.u32 	%r16, %ctaid.x;
	mad.lo.s32 	%r17, %r15, %r16, %r14;
	cvt.u64.u32 	%rd2, %r17;
	mul.lo.s64 	%rd3, %rd48, %rd47;
	setp.le.u64 	%p1, %rd3, %rd2;
	@%p1 bra 	$L__BB0_19;
	setp.eq.s64 	%p2, %rd45, 0;
	mov.b64 	%rd99, 0;
	@%p2 bra 	$L__BB0_15;
	and.b64  	%rd4, %rd45, 15;
	setp.lt.u64 	%p3, %rd45, 16;
	mov.b32 	%r88, 0;
	mov.u64 	%rd94, %rd2;
	@%p3 bra 	$L__BB0_5;
	and.b64  	%rd91, %rd45, -16;
	shl.b64 	%rd6, %rd3, 4;
	shl.b64 	%rd50, %rd2, 2;
	add.s64 	%rd92, %rd1, %rd50;
	shl.b64 	%rd8, %rd3, 6;
	mul.lo.s64 	%rd9, %rd3, 12;
	mul.lo.s64 	%rd10, %rd3, 20;
	mul.lo.s64 	%rd11, %rd3, 24;
	mul.lo.s64 	%rd12, %rd3, 28;
	shl.b64 	%rd13, %rd3, 5;
	mul.lo.s64 	%rd14, %rd3, 40;
	mul.lo.s64 	%rd15, %rd3, 44;
	mul.lo.s64 	%rd16, %rd3, 48;
	mul.lo.s64 	%rd17, %rd3, 52;
	mul.lo.s64 	%rd18, %rd3, 56;
	mul.lo.s64 	%rd19, %rd3, 60;
	mov.b32 	%r88, 0;
	mov.u64 	%rd94, %rd2;
$L__BB0_4:
	.pragma "nounroll";
	ld.global.nc.u32 	%r21, [%rd92];
	add.s32 	%r22, %r21, %r88;
	shl.b64 	%rd51, %rd3, 2;
	add.s64 	%rd52, %rd92, %rd51;
	ld.global.nc.u32 	%r23, [%rd52];
	add.s32 	%r24, %r23, %r22;
	shl.b64 	%rd53, %rd3, 3;
	add.s64 	%rd54, %rd92, %rd53;
	ld.global.nc.u32 	%r25, [%rd54];
	add.s32 	%r26, %r25, %r24;
	add.s64 	%rd55, %rd92, %rd9;
	ld.global.nc.u32 	%r27, [%rd55];
	add.s32 	%r28, %r27, %r26;
	add.s64 	%rd56, %rd92, %rd6;
	ld.global.nc.u32 	%r29, [%rd56];
	add.s32 	%r30, %r29, %r28;
	add.s64 	%rd57, %rd92, %rd10;
	ld.global.nc.u32 	%r31, [%rd57];
	add.s32 	%r32, %r31, %r30;
	add.s64 	%rd58, %rd92, %rd11;
	ld.global.nc.u32 	%r33, [%rd58];
	add.s32 	%r34, %r33, %r32;
	add.s64 	%rd59, %rd92, %rd12;
	ld.global.nc.u32 	%r35, [%rd59];
	add.s32 	%r36, %r35, %r34;
	add.s64 	%rd60, %rd92, %rd13;
	ld.global.nc.u32 	%r37, [%rd60];
	add.s32 	%r38, %r37, %r36;
	mad.lo.s64 	%rd61, %rd3, 36, %rd92;
	ld.global.nc.u32 	%r39, [%rd61];
	add.s32 	%r40, %r39, %r38;
	add.s64 	%rd62, %rd92, %rd14;
	ld.global.nc.u32 	%r41, [%rd62];
	add.s32 	%r42, %r41, %r40;
	add.s64 	%rd63, %rd92, %rd15;
	ld.global.nc.u32 	%r43, [%rd63];
	add.s32 	%r44, %r43, %r42;
	add.s64 	%rd64, %rd92, %rd16;
	ld.global.nc.u32 	%r45, [%rd64];
	add.s32 	%r46, %r45, %r44;
	add.s64 	%rd65, %rd92, %rd17;
	ld.global.nc.u32 	%r47, [%rd65];
	add.s32 	%r48, %r47, %r46;
	add.s64 	%rd66, %rd92, %rd18;
	ld.global.nc.u32 	%r49, [%rd66];
	add.s32 	%r50, %r49, %r48;
	add.s64 	%rd67, %rd92, %rd19;
	ld.global.nc.u32 	%r51, [%rd67];
	add.s32 	%r88, %r51, %r50;
	add.s64 	%rd94, %rd94, %rd6;
	add.s64 	%rd92, %rd92, %rd8;
	add.s64 	%rd91, %rd91, -16;
	setp.ne.s64 	%p4, %rd91, 0;
	@%p4 bra 	$L__BB0_4;
$L__BB0_5:
	setp.eq.s64 	%p5, %rd4, 0;
	@%p5 bra 	$L__BB0_14;
	and.b64  	%rd27, %rd45, 7;
	setp.lt.u64 	%p6, %rd4, 8;
	@%p6 bra 	$L__BB0_8;
	shl.b64 	%rd68, %rd94, 2;
	add.s64 	%rd69, %rd1, %rd68;
	ld.global.nc.u32 	%r53, [%rd69];
	add.s32 	%r54, %r53, %r88;
	shl.b64 	%rd70, %rd3, 2;
	add.s64 	%rd71, %rd69, %rd70;
	ld.global.nc.u32 	%r55, [%rd71];
	add.s32 	%r56, %r55, %r54;
	add.s64 	%rd72, %rd71, %rd70;
	ld.global.nc.u32 	%r57, [%rd72];
	add.s32 	%r58, %r57, %r56;
	add.s64 	%rd73, %rd72, %rd70;
	ld.global.nc.u32 	%r59, [%rd73];
	add.s32 	%r60, %r59, %r58;
	add.s64 	%rd74, %rd73, %rd70;
	ld.global.nc.u32 	%r61, [%rd74];
	add.s32 	%r62, %r61, %r60;
	add.s64 	%rd75, %rd74, %rd70;
	ld.global.nc.u32 	%r63, [%rd75];
	add.s32 	%r64, %r63, %r62;
	add.s64 	%rd76, %rd75, %rd70;
	ld.global.nc.u32 	%r65, [%rd76];
	add.s32 	%r66, %r65, %r64;
	add.s64 	%rd77, %rd76, %rd70;
	ld.global.nc.u32 	%r67, [%rd77];
	add.s32 	%r88, %r67, %r66;
	shl.b64 	%rd78, %rd3, 3;
	add.s64 	%rd94, %rd78, %rd94;
$L__BB0_8:
	setp.eq.s64 	%p7, %rd27, 0;
	@%p7 bra 	$L__BB0_14;
	and.b64  	%rd97, %rd45, 3;
	setp.lt.u64 	%p8, %rd27, 4;
	@%p8 bra 	$L__BB0_11;
	shl.b64 	%rd79, %rd94, 2;
	add.s64 	%rd80, %rd1, %rd79;
	ld.global.nc.u32 	%r69, [%rd80];
	add.s32 	%r70, %r69, %r88;
	shl.b64 	%rd81, %rd3, 2;
	add.s64 	%rd82, %rd80, %rd81;
	ld.global.nc.u32 	%r71, [%rd82];
	add.s32 	%r72, %r71, %r70;
	add.s64 	%rd83, %rd82, %rd81;
	ld.global.nc.u32 	%r73, [%rd83];
	add.s32 	%r74, %r73, %r72;
	add.s64 	%rd84, %rd83, %rd81;
	ld.global.nc.u32 	%r75, [%rd84];
	add.s32 	%r88, %r75, %r74;
	add.s64 	%rd94, %rd81, %rd94;
$L__BB0_11:
	setp.eq.s64 	%p9, %rd97, 0;
	@%p9 bra 	$L__BB0_14;
	shl.b64 	%rd85, %rd94, 2;
	add.s64 	%rd98, %rd1, %rd85;
	shl.b64 	%rd34, %rd3, 2;
$L__BB0_13:
	.pragma "nounroll";
	ld.global.nc.u32 	%r76, [%rd98];
	add.s32 	%r88, %r76, %r88;
	add.s64 	%rd98, %rd98, %rd34;
	add.s64 	%rd97, %rd97, -1;
	setp.ne.s64 	%p10, %rd97, 0;
	@%p10 bra 	$L__BB0_13;
$L__BB0_14:
	cvt.s64.s32 	%rd99, %r88;
$L__BB0_15:
	or.b64  	%rd86, %rd99, %rd45;
	and.b64  	%rd87, %rd86, -4294967296;
	setp.ne.s64 	%p11, %rd87, 0;
	@%p11 bra 	$L__BB0_17;
	cvt.u32.u64 	%r77, %rd45;
	cvt.u32.u64 	%r78, %rd99;
	div.u32 	%r79, %r78, %r77;
	cvt.u64.u32 	%rd100, %r79;
	bra.uni 	$L__BB0_18;
$L__BB0_17:
	div.u64 	%rd100, %rd99, %rd45;
$L__BB0_18:
	cvta.to.global.u64 	%rd88, %rd44;
	shl.b64 	%rd89, %rd2, 2;
	add.s64 	%rd90, %rd88, %rd89;
	st.global.u32 	[%rd90], %rd100;
$L__BB0_19:
	ret;

}
	// .globl	_Z16to_binary_tensorIiEvPKT_Pjiiiiiii
.visible .entry _Z16to_binary_tensorIiEvPKT_Pjiiiiiii(
	.param .u64 .ptr .align 1 _Z16to_binary_tensorIiEvPKT_Pjiiiiiii_param_0,
	.param .u64 .ptr .align 1 _Z16to_binary_tensorIiEvPKT_Pjiiiiiii_param_1,
	.param .u32 _Z16to_binary_tensorIiEvPKT_Pjiiiiiii_param_2,
	.param .u32 _Z16to_binary_tensorIiEvPKT_Pjiiiiiii_param_3,
	.param .u32 _Z16to_binary_tensorIiEvPKT_Pjiiiiiii_param_4,
	.param .u32 _Z16to_binary_tensorIiEvPKT_Pjiiiiiii_param_5,
	.param .u32 _Z16to_binary_tensorIiEvPKT_Pjiiiiiii_param_6,
	.param .u32 _Z16to_binary_tensorIiEvPKT_Pjiiiiiii_param_7,
	.param .u32 _Z16to_binary_tensorIiEvPKT_Pjiiiiiii_param_8
)
{
	.reg .pred 	%p<2>;
	.reg .b32 	%r<11>;
	.reg .b64 	%rd<5>;

	ld.param.u64 	%rd1, [_Z16to_binary_tensorIiEvPKT_Pjiiiiiii_param_1];
	ld.param.u32 	%r2, [_Z16to_binary_tensorIiEvPKT_Pjiiiiiii_param_3];
	ld.param.u32 	%r3, [_Z16to_binary_tensorIiEvPKT_Pjiiiiiii_param_5];
	ld.param.u32 	%r4, [_Z16to_binary_tensorIiEvPKT_Pjiiiiiii_param_6];
	mov.u32 	%r5, %tid.x;
	mov.u32 	%r6, %ntid.x;
	mov.u32 	%r7, %ctaid.x;
	mad.lo.s32 	%r1, %r6, %r7, %r5;
	mul.lo.s32 	%r8, %r3, %r2;
	mul.lo.s32 	%r9, %r8, %r4;
	setp.ge.s32 	%p1, %r1, %r9;
	@%p1 bra 	$L__BB1_2;
	cvta.to.global.u64 	%rd2, %rd1;
	mul.wide.s32 	%rd3, %r1, 4;
	add.s64 	%rd4, %rd2, %rd3;
	mov.b32 	%r10, -1;
	st.global.u32 	[%rd4], %r10;
$L__BB1_2:
	ret;

}


// ===== COMPILED SASS (sm_100) =====

	.target	sm_100

	.elftype	@"ET_EXEC"


//--------------------- .note.nv.tkinfo           --------------------------
	.section	.note.nv.tkinfo,"",@"SHT_NOTE"
	.sectionflags	@"SHF_NOTE_NV_TKINFO"
	.tkinfo
        /*0018*/ 	.word	0x00000002
        /*0030*/ 	.string	""
        /*0030*/ 	.string	"ptxas"
        /*0030*/ 	.string	"Cuda compilation tools, release 13.0, V13.0.88"
        /*0030*/ 	.string	"Build cuda_13.0.r13.0/compiler.36424714_0"
        /*0030*/ 	.string	"-arch sm_100 -m 64 "



//--------------------- .note.nv.cuinfo           --------------------------
	.section	.note.nv.cuinfo,"",@"SHT_NOTE"
	.sectionflags	@"SHF_NOTE_NV_CUINFO"
        /*0018*/ 	.short	0x0002
        /*001a*/ 	.short	0x0064
        /*001c*/ 	.short	0x0082
	.zero		2


//--------------------- .nv.info                  --------------------------
	.section	.nv.info,"",@"SHT_CUDA_INFO"
	.align	4


	//----- nvinfo : EIATTR_REGCOUNT
	.align		4
        /*0000*/ 	.byte	0x04, 0x2f
        /*0002*/ 	.short	(.L_1 - .L_0)
	.align		4
.L_0:
        /*0004*/ 	.word	index@(_Z17kernel_reduce_sumIiEvPKT_PS0_mmm)
        /*0008*/ 	.word	0x00000020


	//----- nvinfo : EIATTR_FRAME_SIZE
	.align		4
.L_1:
        /*000c*/ 	.byte	0x04, 0x11
        /*000e*/ 	.short	(.L_3 - .L_2)
	.align		4
.L_2:
        /*0010*/ 	.word	index@($__internal_0_$__cuda_sm20_div_u64)
        /*0014*/ 	.word	0x00000000


	//----- nvinfo : EIATTR_FRAME_SIZE
	.align		4
.L_3:
        /*0018*/ 	.byte	0x04, 0x11
        /*001a*/ 	.short	(.L_5 - .L_4)
	.align		4
.L_4:
        /*001c*/ 	.word	index@(_Z17kernel_reduce_sumIiEvPKT_PS0_mmm)
        /*0020*/ 	.word	0x00000000


	//----- nvinfo : EIATTR_REGCOUNT
	.align		4
.L_5:
        /*0024*/ 	.byte	0x04, 0x2f
        /*0026*/ 	.short	(.L_7 - .L_6)
	.align		4
.L_6:
        /*0028*/ 	.word	index@(_Z16to_binary_tensorIiEvPKT_Pjiiiiiii)
        /*002c*/ 	.word	0x0000000a


	//----- nvinfo : EIATTR_FRAME_SIZE
	.align		4
.L_7:
        /*0030*/ 	.byte	0x04, 0x11
        /*0032*/ 	.short	(.L_9 - .L_8)
	.align		4
.L_8:
        /*0034*/ 	.word	index@(_Z16to_binary_tensorIiEvPKT_Pjiiiiiii)
        /*0038*/ 	.word	0x00000000


	//----- nvinfo : EIATTR_MIN_STACK_SIZE
	.align		4
.L_9:
        /*003c*/ 	.byte	0x04, 0x12
        /*003e*/ 	.short	(.L_11 - .L_10)
	.align		4
.L_10:
        /*0040*/ 	.word	index@(_Z16to_binary_tensorIiEvPKT_Pjiiiiiii)
        /*0044*/ 	.word	0x00000000


	//----- nvinfo : EIATTR_MIN_STACK_SIZE
	.align		4
.L_11:
        /*0048*/ 	.byte	0x04, 0x12
        /*004a*/ 	.short	(.L_13 - .L_12)
	.align		4
.L_12:
        /*004c*/ 	.word	index@(_Z17kernel_reduce_sumIiEvPKT_PS0_mmm)
        /*0050*/ 	.word	0x00000000
.L_13:


//--------------------- .nv.compat                --------------------------
	.section	.nv.compat,"",@"SHT_CUDA_COMPAT_INFO"
	.align	4
        /*0000*/ 	.byte	0x02, 0x09, 0x00, 0x00, 0x02, 0x02, 0x01, 0x00, 0x02, 0x05, 0x05, 0x00, 0x03, 0x07, 0x01, 0x01
        /*0010*/ 	.byte	0x02, 0x03, 0x00, 0x00, 0x02, 0x06, 0x01, 0x00, 0x04, 0x0b, 0x08, 0x00, 0x09, 0x00, 0x00, 0x00
        /*0020*/ 	.byte	0x00, 0x00, 0x00, 0x00


//--------------------- .nv.info._Z16to_binary_tensorIiEvPKT_Pjiiiiiii --------------------------
	.section	.nv.info._Z16to_binary_tensorIiEvPKT_Pjiiiiiii,"",@"SHT_CUDA_INFO"
	.sectionflags	@""
	.align	4


	//----- nvinfo : EIATTR_CUDA_API_VERSION
	.align		4
        /*0000*/ 	.byte	0x04, 0x37
        /*0002*/ 	.short	(.L_15 - .L_14)
.L_14:
        /*0004*/ 	.word	0x00000082


	//----- nvinfo : EIATTR_KPARAM_INFO
	.align		4
.L_15:
        /*0008*/ 	.byte	0x04, 0x17
        /*000a*/ 	.short	(.L_17 - .L_16)
.L_16:
        /*000c*/ 	.word	0x00000000
        /*0010*/ 	.short	0x0008
        /*0012*/ 	.short	0x0028
        /*0014*/ 	.byte	0x00, 0xf0, 0x11, 0x00


	//----- nvinfo : EIATTR_KPARAM_INFO
	.align		4
.L_17:
        /*0018*/ 	.byte	0x04, 0x17
        /*001a*/ 	.short	(.L_19 - .L_18)
.L_18:
        /*001c*/ 	.word	0x00000000
        /*0020*/ 	.short	0x0007
        /*0022*/ 	.short	0x0024
        /*0024*/ 	.byte	0x00, 0xf0, 0x11, 0x00


	//----- nvinfo : EIATTR_KPARAM_INFO
	.align		4
.L_19:
        /*0028*/ 	.byte	0x04, 0x17
        /*002a*/ 	.short	(.L_21 - .L_20)
.L_20:
        /*002c*/ 	.word	0x00000000
        /*0030*/ 	.short	0x0006
        /*0032*/ 	.short	0x0020
        /*0034*/ 	.byte	0x00, 0xf0, 0x11, 0x00


	//----- nvinfo : EIATTR_KPARAM_INFO
	.align		4
.L_21:
        /*0038*/ 	.byte	0x04, 0x17
        /*003a*/ 	.short	(.L_23 - .L_22)
.L_22:
        /*003c*/ 	.word	0x00000000
        /*0040*/ 	.short	0x0005
        /*0042*/ 	.short	0x001c
        /*0044*/ 	.byte	0x00, 0xf0, 0x11, 0x00


	//----- nvinfo : EIATTR_KPARAM_INFO
	.align		4
.L_23:
        /*0048*/ 	.byte	0x04, 0x17
        /*004a*/ 	.short	(.L_25 - .L_24)
.L_24:
        /*004c*/ 	.word	0x00000000
        /*0050*/ 	.short	0x0004
        /*0052*/ 	.short	0x0018
        /*0054*/ 	.byte	0x00, 0xf0, 0x11, 0x00


	//----- nvinfo : EIATTR_KPARAM_INFO
	.align		4
.L_25:
        /*0058*/ 	.byte	0x04, 0x17
        /*005a*/ 	.short	(.L_27 - .L_26)
.L_26:
        /*005c*/ 	.word	0x00000000
        /*0060*/ 	.short	0x0003
        /*0062*/ 	.short	0x0014
        /*0064*/ 	.byte	0x00, 0xf0, 0x11, 0x00


	//----- nvinfo : EIATTR_KPARAM_INFO
	.align		4
.L_27:
        /*0068*/ 	.byte	0x04, 0x17
        /*006a*/ 	.short	(.L_29 - .L_28)
.L_28:
        /*006c*/ 	.word	0x00000000
        /*0070*/ 	.short	0x0002
        /*0072*/ 	.short	0x0010
        /*0074*/ 	.byte	0x00, 0xf0, 0x11, 0x00


	//----- nvinfo : EIATTR_KPARAM_INFO
	.align		4
.L_29:
        /*0078*/ 	.byte	0x04, 0x17
        /*007a*/ 	.short	(.L_31 - .L_30)
.L_30:
        /*007c*/ 	.word	0x00000000
        /*0080*/ 	.short	0x0001
        /*0082*/ 	.short	0x0008
        /*0084*/ 	.byte	0x00, 0xf5, 0x21, 0x00


	//----- nvinfo : EIATTR_KPARAM_INFO
	.align		4
.L_31:
        /*0088*/ 	.byte	0x04, 0x17
        /*008a*/ 	.short	(.L_33 - .L_32)
.L_32:
        /*008c*/ 	.word	0x00000000
        /*0090*/ 	.short	0x0000
        /*0092*/ 	.short	0x0000
        /*0094*/ 	.byte	0x00, 0xf5, 0x21, 0x00


	//----- nvinfo : EIATTR_SPARSE_MMA_MASK
	.align		4
.L_33:
        /*0098*/ 	.byte	0x03, 0x50
        /*009a*/ 	.short	0x0000


	//----- nvinfo : EIATTR_MAXREG_COUNT
	.align		4
        /*009c*/ 	.byte	0x03, 0x1b
        /*009e*/ 	.short	0x00ff


	//----- nvinfo : EIATTR_MERCURY_ISA_VERSION
	.align		4
        /*00a0*/ 	.byte	0x03, 0x5f
        /*00a2*/ 	.short	0x0101


	//----- nvinfo : EIATTR_VRC_CTA_INIT_COUNT
	.align		4
        /*00a4*/ 	.byte	0x02, 0x4a
	.zero		1
	.zero		1


	//----- nvinfo : EIATTR_EXIT_INSTR_OFFSETS
	.align		4
        /*00a8*/ 	.byte	0x04, 0x1c
        /*00aa*/ 	.short	(.L_35 - .L_34)


	//   ....[0]....
.L_34:
        /*00ac*/ 	.word	0x000000b0


	//   ....[1]....
        /*00b0*/ 	.word	0x00000110


	//----- nvinfo : EIATTR_CBANK_PARAM_SIZE
	.align		4
.L_35:
        /*00b4*/ 	.byte	0x03, 0x19
        /*00b6*/ 	.short	0x002c


	//----- nvinfo : EIATTR_PARAM_CBANK
	.align		4
        /*00b8*/ 	.byte	0x04, 0x0a
        /*00ba*/ 	.short	(.L_37 - .L_36)
	.align		4
.L_36:
        /*00bc*/ 	.word	index@(.nv.constant0._Z16to_binary_tensorIiEvPKT_Pjiiiiiii)
        /*00c0*/ 	.short	0x0380
        /*00c2*/ 	.short	0x002c


	//----- nvinfo : EIATTR_SW_WAR
	.align		4
.L_37:
        /*00c4*/ 	.byte	0x04, 0x36
        /*00c6*/ 	.short	(.L_39 - .L_38)
.L_38:
        /*00c8*/ 	.word	0x00000008
.L_39:


//--------------------- .nv.info._Z17kernel_reduce_sumIiEvPKT_PS0_mmm --------------------------
	.section	.nv.info._Z17kernel_reduce_sumIiEvPKT_PS0_mmm,"",@"SHT_CUDA_INFO"
	.sectionflags	@""
	.align	4


	//----- nvinfo : EIATTR_CUDA_API_VERSION
	.align		4
        /*0000*/ 	.byte	0x04, 0x37
        /*0002*/ 	.short	(.L_41 - .L_40)
.L_40:
        /*0004*/ 	.word	0x00000082


	//----- nvinfo : EIATTR_KPARAM_INFO
	.align		4
.L_41:
        /*0008*/ 	.byte	0x04, 0x17
        /*000a*/ 	.short	(.L_43 - .L_42)
.L_42:
        /*000c*/ 	.word	0x00000000
        /*0010*/ 	.short	0x0004
        /*0012*/ 	.short	0x0020
        /*0014*/ 	.byte	0x00, 0xf0, 0x21, 0x00


	//----- nvinfo : EIATTR_KPARAM_INFO
	.align		4
.L_43:
        /*0018*/ 	.byte	0x04, 0x17
        /*001a*/ 	.short	(.L_45 - .L_44)
.L_44:
        /*001c*/ 	.word	0x00000000
        /*0020*/ 	.short	0x0003
        /*0022*/ 	.short	0x0018
        /*0024*/ 	.byte	0x00, 0xf0, 0x21, 0x00


	//----- nvinfo : EIATTR_KPARAM_INFO
	.align		4
.L_45:
        /*0028*/ 	.byte	0x04, 0x17
        /*002a*/ 	.short	(.L_47 - .L_46)
.L_46:
        /*002c*/ 	.word	0x00000000
        /*0030*/ 	.short	0x0002
        /*0032*/ 	.short	0x0010
        /*0034*/ 	.byte	0x00, 0xf0, 0x21, 0x00


	//----- nvinfo : EIATTR_KPARAM_INFO
	.align		4
.L_47:
        /*0038*/ 	.byte	0x04, 0x17
        /*003a*/ 	.short	(.L_49 - .L_48)
.L_48:
        /*003c*/ 	.word	0x00000000
        /*0040*/ 	.short	0x0001
        /*0042*/ 	.short	0x0008
        /*0044*/ 	.byte	0x00, 0xf5, 0x21, 0x00


	//----- nvinfo : EIATTR_KPARAM_INFO
	.align		4
.L_49:
        /*0048*/ 	.byte	0x04, 0x17
        /*004a*/ 	.short	(.L_51 - .L_50)
.L_50:
        /*004c*/ 	.word	0x00000000
        /*0050*/ 	.short	0x0000
        /*0052*/ 	.short	0x0000
        /*0054*/ 	.byte	0x00, 0xf5, 0x21, 0x00


	//----- nvinfo : EIATTR_SPARSE_MMA_MASK
	.align		4
.L_51:
        /*0058*/ 	.byte	0x03, 0x50
        /*005a*/ 	.short	0x0000


	//----- nvinfo : EIATTR_MAXREG_COUNT
	.align		4
        /*005c*/ 	.byte	0x03, 0x1b
        /*005e*/ 	.short	0x00ff


	//----- nvinfo : EIATTR_MERCURY_ISA_VERSION
	.align		4
        /*0060*/ 	.byte	0x03, 0x5f
        /*0062*/ 	.short	0x0101


	//----- nvinfo : EIATTR_VRC_CTA_INIT_COUNT
	.align		4
        /*0064*/ 	.byte	0x02, 0x4a
	.zero		1
	.zero		1


	//----- nvinfo : EIATTR_EXIT_INSTR_OFFSETS
	.align		4
        /*0068*/ 	.byte	0x04, 0x1c
        /*006a*/ 	.short	(.L_53 - .L_52)


	//   ....[0]....
.L_52:
        /*006c*/ 	.word	0x000000d0


	//   ....[1]....
        /*0070*/ 	.word	0x00000e90


	//----- nvinfo : EIATTR_CRS_STACK_SIZE
	.align		4
.L_53:
        /*0074*/ 	.byte	0x04, 0x1e
        /*0076*/ 	.short	(.L_55 - .L_54)
.L_54:
        /*0078*/ 	.word	0x00000000


	//----- nvinfo : EIATTR_CBANK_PARAM_SIZE
	.align		4
.L_55:
        /*007c*/ 	.byte	0x03, 0x19
        /*007e*/ 	.short	0x0028


	//----- nvinfo : EIATTR_PARAM_CBANK
	.align		4
        /*0080*/ 	.byte	0x04, 0x0a
        /*0082*/ 	.short	(.L_57 - .L_56)
	.align		4
.L_56:
        /*0084*/ 	.word	index@(.nv.constant0._Z17kernel_reduce_sumIiEvPKT_PS0_mmm)
        /*0088*/ 	.short	0x0380
        /*008a*/ 	.short	0x0028


	//----- nvinfo : EIATTR_SW_WAR
	.align		4
.L_57:
        /*008c*/ 	.byte	0x04, 0x36
        /*008e*/ 	.short	(.L_59 - .L_58)
.L_58:
        /*0090*/ 	.word	0x00000008
.L_59:


//--------------------- .nv.callgraph             --------------------------
	.section	.nv.callgraph,"",@"SHT_CUDA_CALLGRAPH"
	.align	4
	.sectionentsize	8
	.align		4
        /*0000*/ 	.word	0x00000000
	.align		4
        /*0004*/ 	.word	0xffffffff
	.align		4
        /*0008*/ 	.word	0x00000000
	.align		4
        /*000c*/ 	.word	0xfffffffe
	.align		4
        /*0010*/ 	.word	0x00000000
	.align		4
        /*0014*/ 	.word	0xfffffffd
	.align		4
        /*0018*/ 	.word	0x00000000
	.align		4
        /*001c*/ 	.word	0xfffffffc


//--------------------- .text._Z16to_binary_tensorIiEvPKT_Pjiiiiiii --------------------------
	.section	.text._Z16to_binary_tensorIiEvPKT_Pjiiiiiii,"ax",@progbits
	.align	128
        .global         _Z16to_binary_tensorIiEvPKT_Pjiiiiiii
        .type           _Z16to_binary_tensorIiEvPKT_Pjiiiiiii,@function
        .size           _Z16to_binary_tensorIiEvPKT_Pjiiiiiii,(.L_x_13 - _Z16to_binary_tensorIiEvPKT_Pjiiiiiii)
        .other          _Z16to_binary_tensorIiEvPKT_Pjiiiiiii,@"STO_CUDA_ENTRY STV_DEFAULT"
_Z16to_binary_tensorIiEvPKT_Pjiiiiiii:
.text._Z16to_binary_tensorIiEvPKT_Pjiiiiiii:
[----:B------:R-:W-:Y:S01]  /*0000*/  LDC R1, c[0x0][0x37c] ;  /* 0x0000df00ff017b82 */ /* 0x000fe20000000800 */
[----:B------:R-:W0:Y:S01]  /*0010*/  S2R R5, SR_TID.X ;  /* 0x0000000000057919 */ /* 0x000e220000002100 */
[----:B------:R-:W1:Y:S01]  /*0020*/  LDCU UR4, c[0x0][0x39c] ;  /* 0x00007380ff0477ac */ /* 0x000e620008000800 */
[----:B------:R-:W0:Y:S01]  /*0030*/  S2R R0, SR_CTAID.X ;  /* 0x0000000000007919 */ /* 0x000e220000002500 */
[----:B------:R-:W1:Y:S01]  /*0040*/  LDCU UR5, c[0x0][0x394] ;  /* 0x00007280ff0577ac */ /* 0x000e620008000800 */
[----:B------:R-:W2:Y:S01]  /*0050*/  LDCU UR6, c[0x0][0x3a0] ;  /* 0x00007400ff0677ac */ /* 0x000ea20008000800 */
[----:B------:R-:W0:Y:S01]  /*0060*/  LDCU UR7, c[0x0][0x360] ;  /* 0x00006c00ff0777ac */ /* 0x000e220008000800 */
[----:B-1----:R-:W-:-:S04]  /*0070*/  UIMAD UR4, UR4, UR5, URZ ;  /* 0x00000005040472a4 */ /* 0x002fc8000f8e02ff */
[----:B--2---:R-:W-:Y:S01]  /*0080*/  UIMAD UR4, UR4, UR6, URZ ;  /* 0x00000006040472a4 */ /* 0x004fe2000f8e02ff */
[----:B0-----:R-:W-:-:S05]  /*0090*/  IMAD R5, R0, UR7, R5 ;  /* 0x0000000700057c24 */ /* 0x001fca000f8e0205 */
[----:B------:R-:W-:-:S13]  /*00a0*/  ISETP.GE.AND P0, PT, R5, UR4, PT ;  /* 0x0000000405007c0c */ /* 0x000fda000bf06270 */
[----:B------:R-:W-:Y:S05]  /*00b0*/  @P0 EXIT ;  /* 0x000000000000094d */ /* 0x000fea0003800000 */
[----:B------:R-:W0:Y:S01]  /*00c0*/  LDC.64 R2, c[0x0][0x388] ;  /* 0x0000e200ff027b82 */ /* 0x000e220000000a00 */
[----:B------:R-:W1:Y:S01]  /*00d0*/  LDCU.64 UR4, c[0x0][0x358] ;  /* 0x00006b00ff0477ac */ /* 0x000e620008000a00 */
[----:B------:R-:W-:Y:S01]  /*00e0*/  MOV R7, 0xffffffff ;  /* 0xffffffff00077802 */ /* 0x000fe20000000f00 */
[----:B0-----:R-:W-:-:S05]  /*00f0*/  IMAD.WIDE R2, R5, 0x4, R2 ;  /* 0x0000000405027825 */ /* 0x001fca00078e0202 */
[----:B-1----:R-:W-:Y:S01]  /*0100*/  STG.E desc[UR4][R2.64], R7 ;  /* 0x0000000702007986 */ /* 0x002fe2000c101904 */
[----:B------:R-:W-:Y:S05]  /*0110*/  EXIT ;  /* 0x000000000000794d */ /* 0x000fea0003800000 */
.L_x_0:
[----:B------:R-:W-:-:S00]  /*0120*/  BRA `(.L_x_0) ;  /* 0xfffffffc00fc7947 */ /* 0x000fc0000383ffff */
[----:B------:R-:W-:-:S00]  /*0130*/  NOP ;  /* 0x0000000000007918 */ /* 0x000fc00000000000 */
        /* <DEDUP_REMOVED lines=12> */
.L_x_13:


//--------------------- .text._Z17kernel_reduce_sumIiEvPKT_PS0_mmm --------------------------
	.section	.text._Z17kernel_reduce_sumIiEvPKT_PS0_mmm,"ax",@progbits
	.align	128
        .global         _Z17kernel_reduce_sumIiEvPKT_PS0_mmm
        .type           _Z17kernel_reduce_sumIiEvPKT_PS0_mmm,@function
        .size           _Z17kernel_reduce_sumIiEvPKT_PS0_mmm,(.L_x_12 - _Z17kernel_reduce_sumIiEvPKT_PS0_mmm)
        .other          _Z17kernel_reduce_sumIiEvPKT_PS0_mmm,@"STO_CUDA_ENTRY STV_DEFAULT"
_Z17kernel_reduce_sumIiEvPKT_PS0_mmm:
.text._Z17kernel_reduce_sumIiEvPKT_PS0_mmm:
[----:B------:R-:W-:Y:S01]  /*0000*/  LDC R1, c[0x0][0x37c] ;  /* 0x0000df00ff017b82 */ /* 0x000fe20000000800 */
[----:B------:R-:W0:Y:S07]  /*0010*/  S2R R0, SR_TID.X ;  /* 0x0000000000007919 */ /* 0x000e2e0000002100 */
[----:B------:R-:W1:Y:S01]  /*0020*/  LDC.64 R6, c[0x0][0x390] ;  /* 0x0000e400ff067b82 */ /* 0x000e620000000a00 */
[----:B------:R-:W0:Y:S01]  /*0030*/  LDCU UR4, c[0x0][0x360] ;  /* 0x00006c00ff0477ac */ /* 0x000e220008000800 */
[----:B------:R-:W0:Y:S06]  /*0040*/  S2R R3, SR_CTAID.X ;  /* 0x0000000000037919 */ /* 0x000e2c0000002500 */
[----:B------:R-:W1:Y:S02]  /*0050*/  LDC.64 R4, c[0x0][0x398] ;  /* 0x0000e600ff047b82 */ /* 0x000e640000000a00 */
[----:B-1----:R-:W-:-:S02]  /*0060*/  IMAD R2, R5, R6, RZ ;  /* 0x0000000605027224 */ /* 0x002fc400078e02ff */
[----:B------:R-:W-:-:S04]  /*0070*/  IMAD.WIDE.U32 R16, R4, R6, RZ ;  /* 0x0000000604107225 */ /* 0x000fc800078e00ff */
[----:B0-----:R-:W-:Y:S02]  /*0080*/  IMAD R0, R3, UR4, R0 ;  /* 0x0000000403007c24 */ /* 0x001fe4000f8e0200 */
[----:B------:R-:W-:-:S03]  /*0090*/  IMAD R3, R4, R7, R2 ;  /* 0x0000000704037224 */ /* 0x000fc600078e0202 */
[----:B------:R-:W-:Y:S01]  /*00a0*/  ISETP.GT.U32.AND P0, PT, R16, R0, PT ;  /* 0x000000001000720c */ /* 0x000fe20003f04070 */
[----:B------:R-:W-:-:S05]  /*00b0*/  IMAD.IADD R2, R17, 0x1, R3 ;  /* 0x0000000111027824 */ /* 0x000fca00078e0203 */
[----:B------:R-:W-:-:S13]  /*00c0*/  ISETP.GT.U32.AND.EX P0, PT, R2, RZ, PT, P0 ;  /* 0x000000ff0200720c */ /* 0x000fda0003f04100 */
[----:B------:R-:W-:Y:S05]  /*00d0*/  @!P0 EXIT ;  /* 0x000000000000894d */ /* 0x000fea0003800000 */
[----:B------:R-:W0:Y:S01]  /*00e0*/  LDCU.64 UR10, c[0x0][0x3a0] ;  /* 0x00007400ff0a77ac */ /* 0x000e220008000a00 */
[----:B------:R-:W-:Y:S01]  /*00f0*/  CS2R R4, SRZ ;  /* 0x0000000000047805 */ /* 0x000fe2000001ff00 */
[----:B------:R-:W1:Y:S01]  /*0100*/  LDCU.64 UR6, c[0x0][0x358] ;  /* 0x00006b00ff0677ac */ /* 0x000e620008000a00 */
[----:B0-----:R-:W-:-:S04]  /*0110*/  UISETP.NE.U32.AND UP0, UPT, UR10, URZ, UPT ;  /* 0x000000ff0a00728c */ /* 0x001fc8000bf05070 */
[----:B------:R-:W-:-:S09]  /*0120*/  UISETP.NE.AND.EX UP0, UPT, UR11, URZ, UPT, UP0 ;  /* 0x000000ff0b00728c */ /* 0x000fd2000bf05300 */
[----:B-1----:R-:W-:Y:S05]  /*0130*/  BRA.U !UP0, `(.L_x_1) ;  /* 0x0000000908d87547 */ /* 0x002fea000b800000 */
[----:B------:R-:W-:Y:S01]  /*0140*/  UISETP.GE.U32.AND UP1, UPT, UR10, 0x10, UPT ;  /* 0x000000100a00788c */ /* 0x000fe2000bf26070 */
[----:B------:R-:W-:Y:S01]  /*0150*/  HFMA2 R3, -RZ, RZ, 0, 0 ;  /* 0x00000000ff037431 */ /* 0x000fe200000001ff */
[----:B------:R-:W-:Y:S01]  /*0160*/  ULOP3.LUT UR8, UR10, 0xf, URZ, 0xc0, !UPT ;  /* 0x0000000f0a087892 */ /* 0x000fe2000f8ec0ff */
[----:B------:R-:W-:Y:S01]  /*0170*/  IMAD.MOV.U32 R26, RZ, RZ, RZ ;  /* 0x000000ffff1a7224 */ /* 0x000fe200078e00ff */
[----:B------:R-:W-:Y:S01]  /*0180*/  UISETP.GE.U32.AND.EX UP1, UPT, UR11, URZ, UPT, UP1 ;  /* 0x000000ff0b00728c */ /* 0x000fe2000bf26110 */
[----:B------:R-:W-:Y:S01]  /*0190*/  IMAD.MOV.U32 R6, RZ, RZ, R0 ;  /* 0x000000ffff067224 */ /* 0x000fe200078e0000 */
[----:B------:R-:W-:-:S04]  /*01a0*/  UISETP.NE.U32.AND UP0, UPT, UR8, URZ, UPT ;  /* 0x000000ff0800728c */ /* 0x000fc8000bf05070 */
[----:B------:R-:W-:-:S03]  /*01b0*/  UISETP.NE.AND.EX UP0, UPT, URZ, URZ, UPT, UP0 ;  /* 0x000000ffff00728c */ /* 0x000fc6000bf05300 */
[----:B------:R-:W-:Y:S08]  /*01c0*/  BRA.U !UP1, `(.L_x_2) ;  /* 0x0000000509607547 */ /* 0x000ff0000b800000 */
[----:B------:R-:W0:Y:S01]  /*01d0*/  LDCU.64 UR12, c[0x0][0x380] ;  /* 0x00007000ff0c77ac */ /* 0x000e220008000a00 */
[C-C-:B------:R-:W-:Y:S01]  /*01e0*/  SHF.L.U64.HI R10, R16.reuse, 0x4, R2.reuse ;  /* 0x00000004100a7819 */ /* 0x140fe20000010202 */
[C---:B------:R-:W-:Y:S01]  /*01f0*/  IMAD.SHL.U32 R7, R16.reuse, 0x10, RZ ;  /* 0x0000001010077824 */ /* 0x040fe200078e00ff */
[C-C-:B------:R-:W-:Y:S01]  /*0200*/  SHF.L.U64.HI R12, R16.reuse, 0x6, R2.reuse ;  /* 0x00000006100c7819 */ /* 0x140fe20000010202 */
[----:B------:R-:W-:Y:S01]  /*0210*/  IMAD.MOV.U32 R26, RZ, RZ, RZ ;  /* 0x000000ffff1a7224 */ /* 0x000fe200078e00ff */
[C---:B------:R-:W-:Y:S01]  /*0220*/  SHF.L.U64.HI R14, R16.reuse, 0x5, R2 ;  /* 0x00000005100e7819 */ /* 0x040fe20000010202 */
[----:B------:R-:W-:Y:S01]  /*0230*/  IMAD.MOV.U32 R6, RZ, RZ, R0 ;  /* 0x000000ffff067224 */ /* 0x000fe200078e0000 */
[----:B------:R-:W-:Y:S01]  /*0240*/  MOV R3, RZ ;  /* 0x000000ff00037202 */ /* 0x000fe20000000f00 */
[----:B------:R-:W1:Y:S01]  /*0250*/  LDCU UR5, c[0x0][0x3a4] ;  /* 0x00007480ff0577ac */ /* 0x000e620008000800 */
[C-C-:B------:R-:W-:Y:S02]  /*0260*/  SHF.L.U64.HI R22, R16.reuse, 0x2, R2.reuse ;  /* 0x0000000210167819 */ /* 0x140fe40000010202 */
[----:B------:R-:W-:Y:S01]  /*0270*/  SHF.L.U64.HI R8, R16, 0x3, R2 ;  /* 0x0000000310087819 */ /* 0x000fe20000010202 */
[----:B------:R-:W-:Y:S01]  /*0280*/  ULOP3.LUT UR4, UR10, 0xfffffff0, URZ, 0xc0, !UPT ;  /* 0xfffffff00a047892 */ /* 0x000fe2000f8ec0ff */
[----:B0-----:R-:W-:-:S04]  /*0290*/  LEA R4, P0, R0, UR12, 0x2 ;  /* 0x0000000c00047c11 */ /* 0x001fc8000f8010ff */
[----:B------:R-:W-:-:S09]  /*02a0*/  LEA.HI.X R5, R0, UR13, RZ, 0x2, P0 ;  /* 0x0000000d00057c11 */ /* 0x000fd200080f14ff */
.L_x_3:
[----:B------:R-:W-:Y:S01]  /*02b0*/  LEA R18, P0, R16, R4, 0x2 ;  /* 0x0000000410127211 */ /* 0x000fe200078010ff */
[----:B------:R-:W2:Y:S04]  /*02c0*/  LDG.E.CONSTANT R9, desc[UR6][R4.64] ;  /* 0x0000000604097981 */ /* 0x000ea8000c1e9900 */
[----:B------:R-:W-:-:S05]  /*02d0*/  IMAD.X R19, R5, 0x1, R22, P0 ;  /* 0x0000000105137824 */ /* 0x000fca00000e0616 */
[----:B------:R-:W2:Y:S01]  /*02e0*/  LDG.E.CONSTANT R18, desc[UR6][R18.64] ;  /* 0x0000000612127981 */ /* 0x000ea2000c1e9900 */
[----:B------:R-:W-:Y:S01]  /*02f0*/  LEA R24, P0, R16, R4, 0x3 ;  /* 0x0000000410187211 */ /* 0x000fe200078018ff */
[----:B------:R-:W-:Y:S02]  /*0300*/  IMAD R11, R2, 0xc, RZ ;  /* 0x0000000c020b7824 */ /* 0x000fe400078e02ff */
[----:B------:R-:W-:-:S04]  /*0310*/  IMAD.WIDE.U32 R28, R16, 0xc, R4 ;  /* 0x0000000c101c7825 */ /* 0x000fc800078e0004 */
[----:B------:R-:W-:Y:S01]  /*0320*/  IMAD.X R25, R5, 0x1, R8, P0 ;  /* 0x0000000105197824 */ /* 0x000fe200000e0608 */
[----:B------:R-:W-:Y:S01]  /*0330*/  IADD3 R20, P0, PT, R4, R7, RZ ;  /* 0x0000000704147210 */ /* 0x000fe20007f1e0ff */
[----:B------:R-:W-:Y:S02]  /*0340*/  IMAD.IADD R29, R29, 0x1, R11 ;  /* 0x000000011d1d7824 */ /* 0x000fe400078e020b */
[C---:B------:R-:W-:Y:S01]  /*0350*/  IMAD R13, R2.reuse, 0x18, RZ ;  /* 0x00000018020d7824 */ /* 0x040fe200078e02ff */
[----:B------:R0:W3:Y:S01]  /*0360*/  LDG.E.CONSTANT R11, desc[UR6][R24.64] ;  /* 0x00000006180b7981 */ /* 0x0000e2000c1e9900 */
[----:B------:R-:W-:Y:S02]  /*0370*/  IMAD.X R21, R5, 0x1, R10, P0 ;  /* 0x0000000105157824 */ /* 0x000fe400000e060a */
[----:B------:R-:W-:Y:S02]  /*0380*/  IMAD R15, R2, 0x1c, RZ ;  /* 0x0000001c020f7824 */ /* 0x000fe400078e02ff */
[----:B0-----:R-:W-:-:S04]  /*0390*/  IMAD.WIDE.U32 R24, R16, 0x18, R4 ;  /* 0x0000001810187825 */ /* 0x001fc800078e0004 */
[----:B------:R-:W-:Y:S02]  /*03a0*/  IMAD.IADD R25, R25, 0x1, R13 ;  /* 0x0000000119197824 */ /* 0x000fe400078e020d */
[----:B------:R-:W3:Y:S04]  /*03b0*/  LDG.E.CONSTANT R13, desc[UR6][R28.64] ;  /* 0x000000061c0d7981 */ /* 0x000ee8000c1e9900 */
[----:B------:R-:W4:Y:S01]  /*03c0*/  LDG.E.CONSTANT R24, desc[UR6][R24.64] ;  /* 0x0000000618187981 */ /* 0x000f22000c1e9900 */
[----:B--2---:R-:W-:Y:S01]  /*03d0*/  IADD3 R18, PT, PT, R18, R9, R26 ;  /* 0x0000000912127210 */ /* 0x004fe20007ffe01a */
[----:B------:R-:W-:Y:S02]  /*03e0*/  IMAD R9, R2, 0x14, RZ ;  /* 0x0000001402097824 */ /* 0x000fe400078e02ff */
[----:B------:R-:W-:-:S05]  /*03f0*/  IMAD.WIDE.U32 R26, R16, 0x14, R4 ;  /* 0x00000014101a7825 */ /* 0x000fca00078e0004 */
[----:B------:R-:W-:Y:S02]  /*0400*/  IADD3 R27, PT, PT, R27, R9, RZ ;  /* 0x000000091b1b7210 */ /* 0x000fe40007ffe0ff */
[----:B------:R0:W2:Y:S04]  /*0410*/  LDG.E.CONSTANT R9, desc[UR6][R20.64] ;  /* 0x0000000614097981 */ /* 0x0000a8000c1e9900 */
[----:B------:R-:W2:Y:S01]  /*0420*/  LDG.E.CONSTANT R26, desc[UR6][R26.64] ;  /* 0x000000061a1a7981 */ /* 0x000ea2000c1e9900 */
[----:B0-----:R-:W-:-:S04]  /*0430*/  IMAD.WIDE.U32 R20, R16, 0x1c, R4 ;  /* 0x0000001c10147825 */ /* 0x001fc800078e0004 */
[----:B------:R-:W-:-:S06]  /*0440*/  IMAD.IADD R21, R21, 0x1, R15 ;  /* 0x0000000115157824 */ /* 0x000fcc00078e020f */
[----:B------:R-:W4:Y:S01]  /*0450*/  LDG.E.CONSTANT R21, desc[UR6][R20.64] ;  /* 0x0000000614157981 */ /* 0x000f22000c1e9900 */
[----:B---3--:R-:W-:Y:S02]  /*0460*/  IADD3 R11, PT, PT, R13, R11, R18 ;  /* 0x0000000b0d0b7210 */ /* 0x008fe40007ffe012 */
[----:B------:R-:W-:-:S05]  /*0470*/  LEA R18, P0, R16, R4, 0x5 ;  /* 0x0000000410127211 */ /* 0x000fca00078028ff */
[----:B------:R-:W-:Y:S02]  /*0480*/  IMAD.X R19, R5, 0x1, R14, P0 ;  /* 0x0000000105137824 */ /* 0x000fe400000e060e */
[----:B------:R-:W-:Y:S02]  /*0490*/  IMAD R13, R2, 0x24, RZ ;  /* 0x00000024020d7824 */ /* 0x000fe400078e02ff */
[----:B------:R-:W-:Y:S01]  /*04a0*/  IMAD.WIDE.U32 R28, R16, 0x24, R4 ;  /* 0x00000024101c7825 */ /* 0x000fe200078e0004 */
[----:B------:R0:W3:Y:S04]  /*04b0*/  LDG.E.CONSTANT R15, desc[UR6][R18.64] ;  /* 0x00000006120f7981 */ /* 0x0000e8000c1e9900 */
[----:B------:R-:W-:Y:S01]  /*04c0*/  IADD3 R29, PT, PT, R29, R13, RZ ;  /* 0x0000000d1d1d7210 */ /* 0x000fe20007ffe0ff */
[----:B------:R-:W-:-:S02]  /*04d0*/  IMAD R13, R2, 0x2c, RZ ;  /* 0x0000002c020d7824 */ /* 0x000fc400078e02ff */
[----:B------:R-:W-:Y:S02]  /*04e0*/  IMAD R23, R2, 0x38, RZ ;  /* 0x0000003802177824 */ /* 0x000fe400078e02ff */
[----:B------:R-:W3:Y:S01]  /*04f0*/  LDG.E.CONSTANT R28, desc[UR6][R28.64] ;  /* 0x000000061c1c7981 */ /* 0x000ee2000c1e9900 */
[----:B0-----:R-:W-:Y:S01]  /*0500*/  IMAD.WIDE.U32 R18, R16, 0x34, R4 ;  /* 0x0000003410127825 */ /* 0x001fe200078e0004 */
[----:B--2---:R-:W-:-:S03]  /*0510*/  IADD3 R9, PT, PT, R26, R9, R11 ;  /* 0x000000091a097210 */ /* 0x004fc60007ffe00b */
[----:B------:R-:W-:Y:S02]  /*0520*/  IMAD R11, R2, 0x28, RZ ;  /* 0x00000028020b7824 */ /* 0x000fe400078e02ff */
[----:B------:R-:W-:-:S04]  /*0530*/  IMAD.WIDE.U32 R26, R16, 0x28, R4 ;  /* 0x00000028101a7825 */ /* 0x000fc800078e0004 */
[----:B------:R-:W-:Y:S02]  /*0540*/  IMAD.IADD R27, R27, 0x1, R11 ;  /* 0x000000011b1b7824 */ /* 0x000fe400078e020b */
[----:B------:R-:W-:-:S03]  /*0550*/  IMAD R11, R2, 0x30, RZ ;  /* 0x00000030020b7824 */ /* 0x000fc600078e02ff */
[----:B------:R-:W2:Y:S01]  /*0560*/  LDG.E.CONSTANT R26, desc[UR6][R26.64] ;  /* 0x000000061a1a7981 */ /* 0x000ea2000c1e9900 */
[----:B----4-:R-:W-:Y:S01]  /*0570*/  IADD3 R9, PT, PT, R21, R24, R9 ;  /* 0x0000001815097210 */ /* 0x010fe20007ffe009 */
[----:B------:R-:W-:-:S05]  /*0580*/  IMAD.WIDE.U32 R24, R16, 0x30, R4 ;  /* 0x0000003010187825 */ /* 0x000fca00078e0004 */
[----:B------:R-:W-:Y:S01]  /*0590*/  IADD3 R25, PT, PT, R25, R11, RZ ;  /* 0x0000000b19197210 */ /* 0x000fe20007ffe0ff */
[----:B------:R-:W-:Y:S02]  /*05a0*/  IMAD R11, R2, 0x34, RZ ;  /* 0x00000034020b7824 */ /* 0x000fe400078e02ff */
[----:B------:R-:W-:Y:S02]  /*05b0*/  IMAD.WIDE.U32 R20, R16, 0x2c, R4 ;  /* 0x0000002c10147825 */ /* 0x000fe400078e0004 */
[----:B------:R-:W4:Y:S02]  /*05c0*/  LDG.E.CONSTANT R24, desc[UR6][R24.64] ;  /* 0x0000000618187981 */ /* 0x000f24000c1e9900 */
[----:B------:R-:W-:Y:S02]  /*05d0*/  IMAD.IADD R19, R19, 0x1, R11 ;  /* 0x0000000113137824 */ /* 0x000fe400078e020b */
[----:B------:R-:W-:-:S03]  /*05e0*/  IMAD.IADD R21, R21, 0x1, R13 ;  /* 0x0000000115157824 */ /* 0x000fc600078e020d */
[----:B------:R0:W4:Y:S04]  /*05f0*/  LDG.E.CONSTANT R11, desc[UR6][R18.64] ;  /* 0x00000006120b7981 */ /* 0x000128000c1e9900 */
[----:B------:R5:W2:Y:S01]  /*0600*/  LDG.E.CONSTANT R13, desc[UR6][R20.64] ;  /* 0x00000006140d7981 */ /* 0x000aa2000c1e9900 */
[----:B0-----:R-:W-:-:S04]  /*0610*/  IMAD.WIDE.U32 R18, R16, 0x38, R4 ;  /* 0x0000003810127825 */ /* 0x001fc800078e0004 */
[----:B------:R-:W-:Y:S02]  /*0620*/  IMAD.IADD R19, R19, 0x1, R23 ;  /* 0x0000000113137824 */ /* 0x000fe400078e0217 */
[----:B-----5:R-:W-:-:S04]  /*0630*/  IMAD.WIDE.U32 R20, R16, 0x3c, R4 ;  /* 0x0000003c10147825 */ /* 0x020fc800078e0004 */
[----:B------:R-:W-:-:S04]  /*0640*/  IMAD R23, R2, 0x3c, RZ ;  /* 0x0000003c02177824 */ /* 0x000fc800078e02ff */
[----:B------:R-:W-:Y:S02]  /*0650*/  IMAD.IADD R21, R21, 0x1, R23 ;  /* 0x0000000115157824 */ /* 0x000fe400078e0217 */
[----:B------:R-:W5:Y:S04]  /*0660*/  LDG.E.CONSTANT R23, desc[UR6][R18.64] ;  /* 0x0000000612177981 */ /* 0x000f68000c1e9900 */
[----:B------:R-:W5:Y:S01]  /*0670*/  LDG.E.CONSTANT R20, desc[UR6][R20.64] ;  /* 0x0000000614147981 */ /* 0x000f62000c1e9900 */
[----:B------:R-:W-:-:S04]  /*0680*/  UIADD3 UR4, UP1, UPT, UR4, -0x10, URZ ;  /* 0xfffffff004047890 */ /* 0x000fc8000ff3e0ff */
[----:B-1----:R-:W-:Y:S02]  /*0690*/  UIADD3.X UR5, UPT, UPT, UR5, -0x1, URZ, UP1, !UPT ;  /* 0xffffffff05057890 */ /* 0x002fe40008ffe4ff */
[----:B------:R-:W-:Y:S01]  /*06a0*/  UISETP.NE.U32.AND UP1, UPT, UR4, URZ, UPT ;  /* 0x000000ff0400728c */ /* 0x000fe2000bf25070 */
[----:B---3--:R-:W-:-:S03]  /*06b0*/  IADD3 R9, PT, PT, R28, R15, R9 ;  /* 0x0000000f1c097210 */ /* 0x008fc60007ffe009 */
[----:B------:R-:W-:Y:S01]  /*06c0*/  UISETP.NE.AND.EX UP1, UPT, UR5, URZ, UPT, UP1 ;  /* 0x000000ff0500728c */ /* 0x000fe2000bf25310 */
[----:B------:R-:W-:Y:S02]  /*06d0*/  LEA R4, P1, R16, R4, 0x6 ;  /* 0x0000000410047211 */ /* 0x000fe400078230ff */
[----:B------:R-:W-:-:S03]  /*06e0*/  IADD3 R6, P0, PT, R6, R7, RZ ;  /* 0x0000000706067210 */ /* 0x000fc60007f1e0ff */
[----:B------:R-:W-:Y:S01]  /*06f0*/  IMAD.X R5, R5, 0x1, R12, P1 ;  /* 0x0000000105057824 */ /* 0x000fe200008e060c */
[----:B------:R-:W-:Y:S02]  /*0700*/  IADD3.X R3, PT, PT, R3, R10, RZ, P0, !PT ;  /* 0x0000000a03037210 */ /* 0x000fe400007fe4ff */
[----:B--2---:R-:W-:-:S04]  /*0710*/  IADD3 R9, PT, PT, R13, R26, R9 ;  /* 0x0000001a0d097210 */ /* 0x004fc80007ffe009 */
[----:B----4-:R-:W-:-:S04]  /*0720*/  IADD3 R9, PT, PT, R11, R24, R9 ;  /* 0x000000180b097210 */ /* 0x010fc80007ffe009 */
[----:B-----5:R-:W-:Y:S01]  /*0730*/  IADD3 R26, PT, PT, R20, R23, R9 ;  /* 0x00000017141a7210 */ /* 0x020fe20007ffe009 */
[----:B------:R-:W-:Y:S06]  /*0740*/  BRA.U UP1, `(.L_x_3) ;  /* 0xfffffff901d87547 */ /* 0x000fec000b83ffff */
.L_x_2:
[----:B------:R-:W-:Y:S05]  /*0750*/  BRA.U !UP0, `(.L_x_4) ;  /* 0x0000000508487547 */ /* 0x000fea000b800000 */
[----:B------:R-:W-:Y:S02]  /*0760*/  UISETP.GE.U32.AND UP1, UPT, UR8, 0x8, UPT ;  /* 0x000000080800788c */ /* 0x000fe4000bf26070 */
[----:B------:R-:W-:Y:S02]  /*0770*/  ULOP3.LUT UR4, UR10, 0x7, URZ, 0xc0, !UPT ;  /* 0x000000070a047892 */ /* 0x000fe4000f8ec0ff */
[----:B------:R-:W-:Y:S02]  /*0780*/  UISETP.GE.U32.AND.EX UP1, UPT, URZ, URZ, UPT, UP1 ;  /* 0x000000ffff00728c */ /* 0x000fe4000bf26110 */
[----:B------:R-:W-:-:S04]  /*0790*/  UISETP.NE.U32.AND UP0, UPT, UR4, URZ, UPT ;  /* 0x000000ff0400728c */ /* 0x000fc8000bf05070 */
[----:B------:R-:W-:-:S03]  /*07a0*/  UISETP.NE.AND.EX UP0, UPT, URZ, URZ, UPT, UP0 ;  /* 0x000000ffff00728c */ /* 0x000fc6000bf05300 */
[----:B------:R-:W-:Y:S08]  /*07b0*/  BRA.U !UP1, `(.L_x_5) ;  /* 0x0000000109847547 */ /* 0x000ff0000b800000 */
[----:B------:R-:W0:Y:S01]  /*07c0*/  LDCU.64 UR8, c[0x0][0x380] ;  /* 0x00007000ff0877ac */ /* 0x000e220008000a00 */
[C---:B------:R-:W-:Y:S01]  /*07d0*/  IMAD.SHL.U32 R15, R16.reuse, 0x4, RZ ;  /* 0x00000004100f7824 */ /* 0x040fe200078e00ff */
[----:B------:R-:W-:Y:S02]  /*07e0*/  SHF.L.U64.HI R19, R16, 0x2, R2 ;  /* 0x0000000210137819 */ /* 0x000fe40000010202 */
[----:B0-----:R-:W-:-:S04]  /*07f0*/  LEA R22, P0, R6, UR8, 0x2 ;  /* 0x0000000806167c11 */ /* 0x001fc8000f8010ff */
[-C--:B------:R-:W-:Y:S02]  /*0800*/  IADD3 R20, P1, PT, R22, R15.reuse, RZ ;  /* 0x0000000f16147210 */ /* 0x080fe40007f3e0ff */
[----:B------:R-:W-:Y:S02]  /*0810*/  LEA.HI.X R23, R6, UR9, R3, 0x2, P0 ;  /* 0x0000000906177c11 */ /* 0x000fe400080f1403 */
[----:B------:R-:W-:-:S03]  /*0820*/  IADD3 R12, P0, PT, R20, R15, RZ ;  /* 0x0000000f140c7210 */ /* 0x000fc60007f1e0ff */
[----:B------:R-:W-:Y:S01]  /*0830*/  IMAD.X R21, R23, 0x1, R19, P1 ;  /* 0x0000000117157824 */ /* 0x000fe200008e0613 */
[----:B------:R-:W-:Y:S01]  /*0840*/  IADD3 R4, P1, PT, R12, R15, RZ ;  /* 0x0000000f0c047210 */ /* 0x000fe20007f3e0ff */
[----:B------:R-:W2:Y:S03]  /*0850*/  LDG.E.CONSTANT R7, desc[UR6][R22.64] ;  /* 0x0000000616077981 */ /* 0x000ea6000c1e9900 */
[----:B------:R-:W-:Y:S01]  /*0860*/  IADD3.X R13, PT, PT, R21, R19, RZ, P0, !PT ;  /* 0x00000013150d7210 */ /* 0x000fe200007fe4ff */
[----:B------:R-:W2:Y:S01]  /*0870*/  LDG.E.CONSTANT R20, desc[UR6][R20.64] ;  /* 0x0000000614147981 */ /* 0x000ea2000c1e9900 */
[----:B------:R-:W-:-:S03]  /*0880*/  IADD3 R8, P0, PT, R4, R15, RZ ;  /* 0x0000000f04087210 */ /* 0x000fc60007f1e0ff */
[--C-:B------:R-:W-:Y:S01]  /*0890*/  IMAD.X R5, R13, 0x1, R19.reuse, P1 ;  /* 0x000000010d057824 */ /* 0x100fe200008e0613 */
[-C--:B------:R-:W-:Y:S01]  /*08a0*/  IADD3 R10, P1, PT, R8, R15.reuse, RZ ;  /* 0x0000000f080a7210 */ /* 0x080fe20007f3e0ff */
[----:B------:R-:W3:Y:S02]  /*08b0*/  LDG.E.CONSTANT R12, desc[UR6][R12.64] ;  /* 0x000000060c0c7981 */ /* 0x000ee4000c1e9900 */
[----:B------:R-:W-:Y:S01]  /*08c0*/  IMAD.X R9, R5, 0x1, R19, P0 ;  /* 0x0000000105097824 */ /* 0x000fe200000e0613 */
[----:B------:R-:W-:Y:S01]  /*08d0*/  IADD3 R14, P0, PT, R10, R15, RZ ;  /* 0x0000000f0a0e7210 */ /* 0x000fe20007f1e0ff */
[----:B------:R-:W3:Y:S03]  /*08e0*/  LDG.E.CONSTANT R4, desc[UR6][R4.64] ;  /* 0x0000000604047981 */ /* 0x000ee6000c1e9900 */
[----:B------:R-:W-:Y:S01]  /*08f0*/  IADD3.X R11, PT, PT, R9, R19, RZ, P1, !PT ;  /* 0x00000013090b7210 */ /* 0x000fe20000ffe4ff */
[----:B------:R-:W4:Y:S01]  /*0900*/  LDG.E.CONSTANT R8, desc[UR6][R8.64] ;  /* 0x0000000608087981 */ /* 0x000f22000c1e9900 */
[----:B------:R-:W-:-:S03]  /*0910*/  IADD3 R18, P1, PT, R14, R15, RZ ;  /* 0x0000000f0e127210 */ /* 0x000fc60007f3e0ff */
[--C-:B------:R-:W-:Y:S01]  /*0920*/  IMAD.X R15, R11, 0x1, R19.reuse, P0 ;  /* 0x000000010b0f7824 */ /* 0x100fe200000e0613 */
[----:B------:R-:W4:Y:S03]  /*0930*/  LDG.E.CONSTANT R10, desc[UR6][R10.64] ;  /* 0x000000060a0a7981 */ /* 0x000f26000c1e9900 */
[----:B------:R-:W-:Y:S01]  /*0940*/  IMAD.X R19, R15, 0x1, R19, P1 ;  /* 0x000000010f137824 */ /* 0x000fe200008e0613 */
[----:B------:R-:W5:Y:S04]  /*0950*/  LDG.E.CONSTANT R14, desc[UR6][R14.64] ;  /* 0x000000060e0e7981 */ /* 0x000f68000c1e9900 */
[----:B------:R-:W5:Y:S01]  /*0960*/  LDG.E.CONSTANT R18, desc[UR6][R18.64] ;  /* 0x0000000612127981 */ /* 0x000f62000c1e9900 */
[----:B------:R-:W-:-:S04]  /*0970*/  LEA R6, P0, R16, R6, 0x3 ;  /* 0x0000000610067211 */ /* 0x000fc800078018ff */
[----:B------:R-:W-:Y:S02]  /*0980*/  LEA.HI.X R3, R16, R3, R2, 0x3, P0 ;  /* 0x0000000310037211 */ /* 0x000fe400000f1c02 */
[----:B--2---:R-:W-:-:S04]  /*0990*/  IADD3 R7, PT, PT, R20, R7, R26 ;  /* 0x0000000714077210 */ /* 0x004fc80007ffe01a */
[----:B---3--:R-:W-:-:S04]  /*09a0*/  IADD3 R7, PT, PT, R4, R12, R7 ;  /* 0x0000000c04077210 */ /* 0x008fc80007ffe007 */
[----:B----4-:R-:W-:-:S04]  /*09b0*/  IADD3 R7, PT, PT, R10, R8, R7 ;  /* 0x000000080a077210 */ /* 0x010fc80007ffe007 */
[----:B-----5:R-:W-:-:S07]  /*09c0*/  IADD3 R26, PT, PT, R18, R14, R7 ;  /* 0x0000000e121a7210 */ /* 0x020fce0007ffe007 */
.L_x_5:
[----:B------:R-:W-:Y:S05]  /*09d0*/  BRA.U !UP0, `(.L_x_4) ;  /* 0x0000000108a87547 */ /* 0x000fea000b800000 */
[----:B------:R-:W-:Y:S02]  /*09e0*/  UISETP.GE.U32.AND UP1, UPT, UR4, 0x4, UPT ;  /* 0x000000040400788c */ /* 0x000fe4000bf26070 */
[----:B------:R-:W-:Y:S02]  /*09f0*/  ULOP3.LUT UR5, UR10, 0x3, URZ, 0xc0, !UPT ;  /* 0x000000030a057892 */ /* 0x000fe4000f8ec0ff */
[----:B------:R-:W-:Y:S02]  /*0a00*/  UISETP.GE.U32.AND.EX UP1, UPT, URZ, URZ, UPT, UP1 ;  /* 0x000000ffff00728c */ /* 0x000fe4000bf26110 */
[----:B------:R-:W-:Y:S01]  /*0a10*/  UISETP.NE.U32.AND UP0, UPT, UR5, URZ, UPT ;  /* 0x000000ff0500728c */ /* 0x000fe2000bf05070 */
[----:B------:R-:W-:-:S03]  /*0a20*/  UMOV UR4, URZ ;  /* 0x000000ff00047c82 */ /* 0x000fc60008000000 */
[----:B------:R-:W-:-:S03]  /*0a30*/  UISETP.NE.AND.EX UP0, UPT, UR4, URZ, UPT, UP0 ;  /* 0x000000ff0400728c */ /* 0x000fc6000bf05300 */
[----:B------:R-:W-:Y:S08]  /*0a40*/  BRA.U !UP1, `(.L_x_6) ;  /* 0x00000001094c7547 */ /* 0x000ff0000b800000 */
[----:B------:R-:W0:Y:S01]  /*0a50*/  LDCU.64 UR8, c[0x0][0x380] ;  /* 0x00007000ff0877ac */ /* 0x000e220008000a00 */
[C---:B------:R-:W-:Y:S02]  /*0a60*/  SHF.L.U32 R15, R16.reuse, 0x2, RZ ;  /* 0x00000002100f7819 */ /* 0x040fe400000006ff */
[----:B------:R-:W-:Y:S02]  /*0a70*/  SHF.L.U64.HI R7, R16, 0x2, R2 ;  /* 0x0000000210077819 */ /* 0x000fe40000010202 */
[----:B0-----:R-:W-:-:S04]  /*0a80*/  LEA R8, P0, R6, UR8, 0x2 ;  /* 0x0000000806087c11 */ /* 0x001fc8000f8010ff */
[----:B------:R-:W-:Y:S02]  /*0a90*/  LEA.HI.X R9, R6, UR9, R3, 0x2, P0 ;  /* 0x0000000906097c11 */ /* 0x000fe400080f1403 */
[----:B------:R-:W-:-:S05]  /*0aa0*/  IADD3 R10, P0, PT, R8, R15, RZ ;  /* 0x0000000f080a7210 */ /* 0x000fca0007f1e0ff */
[--C-:B------:R-:W-:Y:S01]  /*0ab0*/  IMAD.X R11, R9, 0x1, R7.reuse, P0 ;  /* 0x00000001090b7824 */ /* 0x100fe200000e0607 */
[-C--:B------:R-:W-:Y:S01]  /*0ac0*/  IADD3 R12, P0, PT, R10, R15.reuse, RZ ;  /* 0x0000000f0a0c7210 */ /* 0x080fe20007f1e0ff */
[----:B------:R-:W2:Y:S04]  /*0ad0*/  LDG.E.CONSTANT R9, desc[UR6][R8.64] ;  /* 0x0000000608097981 */ /* 0x000ea8000c1e9900 */
[----:B------:R-:W-:Y:S01]  /*0ae0*/  IMAD.X R13, R11, 0x1, R7, P0 ;  /* 0x000000010b0d7824 */ /* 0x000fe200000e0607 */
[----:B------:R-:W-:Y:S01]  /*0af0*/  IADD3 R4, P0, PT, R12, R15, RZ ;  /* 0x0000000f0c047210 */ /* 0x000fe20007f1e0ff */
[----:B------:R-:W2:Y:S03]  /*0b00*/  LDG.E.CONSTANT R10, desc[UR6][R10.64] ;  /* 0x000000060a0a7981 */ /* 0x000ea6000c1e9900 */
[----:B------:R-:W-:-:S02]  /*0b10*/  IADD3.X R5, PT, PT, R13, R7, RZ, P0, !PT ;  /* 0x000000070d057210 */ /* 0x000fc400007fe4ff */
[----:B------:R-:W3:Y:S04]  /*0b20*/  LDG.E.CONSTANT R13, desc[UR6][R12.64] ;  /* 0x000000060c0d7981 */ /* 0x000ee8000c1e9900 */
[----:B------:R-:W3:Y:S01]  /*0b30*/  LDG.E.CONSTANT R4, desc[UR6][R4.64] ;  /* 0x0000000604047981 */ /* 0x000ee2000c1e9900 */
[----:B------:R-:W-:-:S05]  /*0b40*/  IADD3 R6, P0, PT, R15, R6, RZ ;  /* 0x000000060f067210 */ /* 0x000fca0007f1e0ff */
[----:B------:R-:W-:Y:S01]  /*0b50*/  IMAD.X R3, R7, 0x1, R3, P0 ;  /* 0x0000000107037824 */ /* 0x000fe200000e0603 */
[----:B--2---:R-:W-:-:S04]  /*0b60*/  IADD3 R26, PT, PT, R10, R9, R26 ;  /* 0x000000090a1a7210 */ /* 0x004fc80007ffe01a */
[----:B---3--:R-:W-:-:S07]  /*0b70*/  IADD3 R26, PT, PT, R4, R13, R26 ;  /* 0x0000000d041a7210 */ /* 0x008fce0007ffe01a */
.L_x_6:
[----:B------:R-:W-:Y:S05]  /*0b80*/  BRA.U !UP0, `(.L_x_4) ;  /* 0x00000001083c7547 */ /* 0x000fea000b800000 */
[----:B------:R-:W0:Y:S01]  /*0b90*/  LDCU.64 UR8, c[0x0][0x380] ;  /* 0x00007000ff0877ac */ /* 0x000e220008000a00 */
[----:B------:R-:W-:Y:S02]  /*0ba0*/  SHF.L.U64.HI R7, R16, 0x2, R2 ;  /* 0x0000000210077819 */ /* 0x000fe40000010202 */
[----:B0-----:R-:W-:-:S04]  /*0bb0*/  LEA R5, P0, R6, UR8, 0x2 ;  /* 0x0000000806057c11 */ /* 0x001fc8000f8010ff */
[----:B------:R-:W-:-:S09]  /*0bc0*/  LEA.HI.X R4, R6, UR9, R3, 0x2, P0 ;  /* 0x0000000906047c11 */ /* 0x000fd200080f1403 */
.L_x_7:
[----:B------:R-:W-:Y:S01]  /*0bd0*/  MOV R3, R4 ;  /* 0x0000000400037202 */ /* 0x000fe20000000f00 */
[----:B------:R-:W-:-:S05]  /*0be0*/  IMAD.MOV.U32 R2, RZ, RZ, R5 ;  /* 0x000000ffff027224 */ /* 0x000fca00078e0005 */
[----:B------:R-:W2:Y:S01]  /*0bf0*/  LDG.E.CONSTANT R3, desc[UR6][R2.64] ;  /* 0x0000000602037981 */ /* 0x000ea2000c1e9900 */
[----:B------:R-:W-:Y:S01]  /*0c00*/  UIADD3 UR5, UP0, UPT, UR5, -0x1, URZ ;  /* 0xffffffff05057890 */ /* 0x000fe2000ff1e0ff */
[----:B------:R-:W-:-:S03]  /*0c10*/  LEA R5, P0, R16, R5, 0x2 ;  /* 0x0000000510057211 */ /* 0x000fc600078010ff */
[----:B------:R-:W-:Y:S02]  /*0c20*/  UIADD3.X UR4, UPT, UPT, UR4, -0x1, URZ, UP0, !UPT ;  /* 0xffffffff04047890 */ /* 0x000fe400087fe4ff */
[----:B------:R-:W-:Y:S01]  /*0c30*/  UISETP.NE.U32.AND UP0, UPT, UR5, URZ, UPT ;  /* 0x000000ff0500728c */ /* 0x000fe2000bf05070 */
[----:B------:R-:W-:-:S03]  /*0c40*/  IMAD.X R4, R4, 0x1, R7, P0 ;  /* 0x0000000104047824 */ /* 0x000fc600000e0607 */
[----:B------:R-:W-:Y:S01]  /*0c50*/  UISETP.NE.AND.EX UP0, UPT, UR4, URZ, UPT, UP0 ;  /* 0x000000ff0400728c */ /* 0x000fe2000bf05300 */
[----:B--2---:R-:W-:-:S08]  /*0c60*/  IMAD.IADD R26, R3, 0x1, R26 ;  /* 0x00000001031a7824 */ /* 0x004fd000078e021a */
[----:B------:R-:W-:Y:S05]  /*0c70*/  BRA.U UP0, `(.L_x_7) ;  /* 0xfffffffd00d47547 */ /* 0x000fea000b83ffff */
.L_x_4:
[----:B------:R-:W-:Y:S02]  /*0c80*/  SHF.R.S32.HI R5, RZ, 0x1f, R26 ;  /* 0x0000001fff057819 */ /* 0x000fe4000001141a */
[----:B------:R-:W-:-:S07]  /*0c90*/  MOV R4, R26 ;  /* 0x0000001a00047202 */ /* 0x000fce0000000f00 */
.L_x_1:
[----:B------:R-:W-:Y:S01]  /*0ca0*/  LOP3.LUT R2, R5, UR11, RZ, 0xfc, !PT ;  /* 0x0000000b05027c12 */ /* 0x000fe2000f8efcff */
[----:B------:R-:W-:Y:S03]  /*0cb0*/  BSSY.RECONVERGENT B0, `(.L_x_8) ;  /* 0x0000019000007945 */ /* 0x000fe60003800200 */
[----:B------:R-:W-:-:S13]  /*0cc0*/  ISETP.NE.U32.AND P0, PT, R2, RZ, PT ;  /* 0x000000ff0200720c */ /* 0x000fda0003f05070 */
[----:B------:R-:W-:Y:S05]  /*0cd0*/  @P0 BRA `(.L_x_9) ;  /* 0x0000000000500947 */ /* 0x000fea0003800000 */
[----:B------:R-:W0:Y:S01]  /*0ce0*/  I2F.U32.RP R5, UR10 ;  /* 0x0000000a00057d06 */ /* 0x000e220008209000 */
[----:B------:R-:W-:-:S07]  /*0cf0*/  ISETP.NE.U32.AND P2, PT, RZ, UR10, PT ;  /* 0x0000000aff007c0c */ /* 0x000fce000bf45070 */
[----:B0-----:R-:W0:Y:S02]  /*0d00*/  MUFU.RCP R5, R5 ;  /* 0x0000000500057308 */ /* 0x001e240000001000 */
[----:B0-----:R-:W-:-:S06]  /*0d10*/  VIADD R2, R5, 0xffffffe ;  /* 0x0ffffffe05027836 */ /* 0x001fcc0000000000 */
[----:B------:R0:W1:Y:S02]  /*0d20*/  F2I.FTZ.U32.TRUNC.NTZ R3, R2 ;  /* 0x0000000200037305 */ /* 0x000064000021f000 */
[----:B0-----:R-:W-:Y:S02]  /*0d30*/  HFMA2 R2, -RZ, RZ, 0, 0 ;  /* 0x00000000ff027431 */ /* 0x001fe400000001ff */
[----:B-1----:R-:W-:-:S04]  /*0d40*/  IMAD.MOV R7, RZ, RZ, -R3 ;  /* 0x000000ffff077224 */ /* 0x002fc800078e0a03 */
[----:B------:R-:W-:-:S04]  /*0d50*/  IMAD R7, R7, UR10, RZ ;  /* 0x0000000a07077c24 */ /* 0x000fc8000f8e02ff */
[----:B------:R-:W-:-:S06]  /*0d60*/  IMAD.HI.U32 R3, R3, R7, R2 ;  /* 0x0000000703037227 */ /* 0x000fcc00078e0002 */
[----:B------:R-:W-:-:S04]  /*0d70*/  IMAD.HI.U32 R3, R3, R4, RZ ;  /* 0x0000000403037227 */ /* 0x000fc800078e00ff */
[----:B------:R-:W-:-:S04]  /*0d80*/  IMAD.MOV R7, RZ, RZ, -R3 ;  /* 0x000000ffff077224 */ /* 0x000fc800078e0a03 */
[----:B------:R-:W-:-:S05]  /*0d90*/  IMAD R4, R7, UR10, R4 ;  /* 0x0000000a07047c24 */ /* 0x000fca000f8e0204 */
[----:B------:R-:W-:-:S13]  /*0da0*/  ISETP.GE.U32.AND P0, PT, R4, UR10, PT ;  /* 0x0000000a04007c0c */ /* 0x000fda000bf06070 */
[----:B------:R-:W-:Y:S01]  /*0db0*/  @P0 VIADD R4, R4, -UR10 ;  /* 0x8000000a04040c36 */ /* 0x000fe20008000000 */
[----:B------:R-:W-:-:S04]  /*0dc0*/  @P0 IADD3 R3, PT, PT, R3, 0x1, RZ ;  /* 0x0000000103030810 */ /* 0x000fc80007ffe0ff */
[----:B------:R-:W-:-:S13]  /*0dd0*/  ISETP.GE.U32.AND P1, PT, R4, UR10, PT ;  /* 0x0000000a04007c0c */ /* 0x000fda000bf26070 */
[----:B------:R-:W-:Y:S01]  /*0de0*/  @P1 VIADD R3, R3, 0x1 ;  /* 0x0000000103031836 */ /* 0x000fe20000000000 */
[----:B------:R-:W-:-:S05]  /*0df0*/  @!P2 LOP3.LUT R3, RZ, UR10, RZ, 0x33, !PT ;  /* 0x0000000aff03ac12 */ /* 0x000fca000f8e33ff */
[----:B------:R-:W-:Y:S01]  /*0e00*/  IMAD.MOV.U32 R5, RZ, RZ, R3 ;  /* 0x000000ffff057224 */ /* 0x000fe200078e0003 */
[----:B------:R-:W-:Y:S06]  /*0e10*/  BRA `(.L_x_10) ;  /* 0x0000000000087947 */ /* 0x000fec0003800000 */
.L_x_9:
[----:B------:R-:W-:-:S07]  /*0e20*/  MOV R6, 0xe40 ;  /* 0x00000e4000067802 */ /* 0x000fce0000000f00 */
[----:B------:R-:W-:Y:S05]  /*0e30*/  CALL.REL.NOINC `($__internal_0_$__cuda_sm20_div_u64) ;  /* 0x0000000000187944 */ /* 0x000fea0003c00000 */
.L_x_10:
[----:B------:R-:W-:Y:S05]  /*0e40*/  BSYNC.RECONVERGENT B0 ;  /* 0x0000000000007941 */ /* 0x000fea0003800200 */
.L_x_8:
[----:B------:R-:W0:Y:S02]  /*0e50*/  LDCU.64 UR4, c[0x0][0x388] ;  /* 0x00007100ff0477ac */ /* 0x000e240008000a00 */
[----:B0-----:R-:W-:-:S04]  /*0e60*/  LEA R2, P0, R0, UR4, 0x2 ;  /* 0x0000000400027c11 */ /* 0x001fc8000f8010ff */
[----:B------:R-:W-:-:S05]  /*0e70*/  LEA.HI.X R3, R0, UR5, RZ, 0x2, P0 ;  /* 0x0000000500037c11 */ /* 0x000fca00080f14ff */
[----:B------:R-:W-:Y:S01]  /*0e80*/  STG.E desc[UR6][R2.64], R5 ;  /* 0x0000000502007986 */ /* 0x000fe2000c101906 */
[----:B------:R-:W-:Y:S05]  /*0e90*/  EXIT ;  /* 0x000000000000794d */ /* 0x000fea0003800000 */
        .weak           $__internal_0_$__cuda_sm20_div_u64
        .type           $__internal_0_$__cuda_sm20_div_u64,@function
        .size           $__internal_0_$__cuda_sm20_div_u64,(.L_x_12 - $__internal_0_$__cuda_sm20_div_u64)
$__internal_0_$__cuda_sm20_div_u64:
[----:B------:R-:W0:Y:S01]  /*0ea0*/  LDCU.64 UR4, c[0x0][0x3a0] ;  /* 0x00007400ff0477ac */ /* 0x000e220008000a00 */
[----:B------:R-:W1:Y:S01]  /*0eb0*/  LDC.64 R2, c[0x0][0x3a0] ;  /* 0x0000e800ff027b82 */ /* 0x000e620000000a00 */
[----:B0-----:R-:W0:Y:S08]  /*0ec0*/  I2F.U64.RP R7, UR4 ;  /* 0x0000000400077d12 */ /* 0x001e300008309000 */
[----:B0-----:R-:W0:Y:S02]  /*0ed0*/  MUFU.RCP R7, R7 ;  /* 0x0000000700077308 */ /* 0x001e240000001000 */
[----:B0-----:R-:W-:-:S06]  /*0ee0*/  IADD3 R8, PT, PT, R7, 0x1ffffffe, RZ ;  /* 0x1ffffffe07087810 */ /* 0x001fcc0007ffe0ff */
[----:B------:R-:W1:Y:S02]  /*0ef0*/  F2I.U64.TRUNC R8, R8 ;  /* 0x0000000800087311 */ /* 0x000e64000020d800 */
[----:B-1----:R-:W-:-:S04]  /*0f00*/  IMAD.WIDE.U32 R10, R8, R2, RZ ;  /* 0x00000002080a7225 */ /* 0x002fc800078e00ff */
[----:B------:R-:W-:Y:S01]  /*0f10*/  IMAD R11, R8, R3, R11 ;  /* 0x00000003080b7224 */ /* 0x000fe200078e020b */
[----:B------:R-:W-:-:S03]  /*0f20*/  IADD3 R13, P0, PT, RZ, -R10, RZ ;  /* 0x8000000aff0d7210 */ /* 0x000fc60007f1e0ff */
[----:B------:R-:W-:Y:S02]  /*0f30*/  IMAD R11, R9, R2, R11 ;  /* 0x00000002090b7224 */ /* 0x000fe400078e020b */
[----:B------:R-:W-:-:S04]  /*0f40*/  IMAD.HI.U32 R10, R8, R13, RZ ;  /* 0x0000000d080a7227 */ /* 0x000fc800078e00ff */
[----:B------:R-:W-:Y:S02]  /*0f50*/  IMAD.X R15, RZ, RZ, ~R11, P0 ;  /* 0x000000ffff0f7224 */ /* 0x000fe400000e0e0b */
[----:B------:R-:W-:Y:S02]  /*0f60*/  IMAD.MOV.U32 R11, RZ, RZ, R8 ;  /* 0x000000ffff0b7224 */ /* 0x000fe400078e0008 */
[-C--:B------:R-:W-:Y:S02]  /*0f70*/  IMAD R17, R9, R15.reuse, RZ ;  /* 0x0000000f09117224 */ /* 0x080fe400078e02ff */
[----:B------:R-:W-:-:S04]  /*0f80*/  IMAD.WIDE.U32 R10, P0, R8, R15, R10 ;  /* 0x0000000f080a7225 */ /* 0x000fc8000780000a */
[----:B------:R-:W-:-:S04]  /*0f90*/  IMAD.HI.U32 R7, R9, R15, RZ ;  /* 0x0000000f09077227 */ /* 0x000fc800078e00ff */
[----:B------:R-:W-:Y:S01]  /*0fa0*/  IMAD.HI.U32 R10, P1, R9, R13, R10 ;  /* 0x0000000d090a7227 */ /* 0x000fe2000782000a */
[----:B------:R-:W-:-:S04]  /*0fb0*/  IADD3.X R7, PT, PT, R7, R9, RZ, P0, !PT ;  /* 0x0000000907077210 */ /* 0x000fc800007fe4ff */
[----:B------:R-:W-:-:S04]  /*0fc0*/  IADD3 R11, P2, PT, R17, R10, RZ ;  /* 0x0000000a110b7210 */ /* 0x000fc80007f5e0ff */
[----:B------:R-:W-:Y:S01]  /*0fd0*/  IADD3.X R7, PT, PT, RZ, RZ, R7, P2, P1 ;  /* 0x000000ffff077210 */ /* 0x000fe200017e2407 */
[----:B------:R-:W-:-:S04]  /*0fe0*/  IMAD.WIDE.U32 R8, R11, R2, RZ ;  /* 0x000000020b087225 */ /* 0x000fc800078e00ff */
[----:B------:R-:W-:Y:S01]  /*0ff0*/  IMAD R9, R11, R3, R9 ;  /* 0x000000030b097224 */ /* 0x000fe200078e0209 */
[----:B------:R-:W-:-:S03]  /*1000*/  IADD3 R13, P0, PT, RZ, -R8, RZ ;  /* 0x80000008ff0d7210 */ /* 0x000fc60007f1e0ff */
[----:B------:R-:W-:Y:S02]  /*1010*/  IMAD R9, R7, R2, R9 ;  /* 0x0000000207097224 */ /* 0x000fe400078e0209 */
[----:B------:R-:W-:-:S04]  /*1020*/  IMAD.HI.U32 R10, R11, R13, RZ ;  /* 0x0000000d0b0a7227 */ /* 0x000fc800078e00ff */
[----:B------:R-:W-:Y:S01]  /*1030*/  IMAD.X R8, RZ, RZ, ~R9, P0 ;  /* 0x000000ffff087224 */ /* 0x000fe200000e0e09 */
[----:B------:R-:W-:-:S03]  /*1040*/  MOV R9, RZ ;  /* 0x000000ff00097202 */ /* 0x000fc60000000f00 */
[----:B------:R-:W-:-:S04]  /*1050*/  IMAD.WIDE.U32 R10, P0, R11, R8, R10 ;  /* 0x000000080b0a7225 */ /* 0x000fc8000780000a */
[C---:B------:R-:W-:Y:S02]  /*1060*/  IMAD R12, R7.reuse, R8, RZ ;  /* 0x00000008070c7224 */ /* 0x040fe400078e02ff */
[----:B------:R-:W-:-:S04]  /*1070*/  IMAD.HI.U32 R11, P1, R7, R13, R10 ;  /* 0x0000000d070b7227 */ /* 0x000fc8000782000a */
[----:B------:R-:W-:Y:S01]  /*1080*/  IMAD.HI.U32 R8, R7, R8, RZ ;  /* 0x0000000807087227 */ /* 0x000fe200078e00ff */
[----:B------:R-:W-:-:S03]  /*1090*/  IADD3 R11, P2, PT, R12, R11, RZ ;  /* 0x0000000b0c0b7210 */ /* 0x000fc60007f5e0ff */
[----:B------:R-:W-:Y:S02]  /*10a0*/  IMAD.X R7, R8, 0x1, R7, P0 ;  /* 0x0000000108077824 */ /* 0x000fe400000e0607 */
[----:B------:R-:W-:-:S03]  /*10b0*/  IMAD.HI.U32 R8, R11, R4, RZ ;  /* 0x000000040b087227 */ /* 0x000fc600078e00ff */
[----:B------:R-:W-:Y:S01]  /*10c0*/  IADD3.X R7, PT, PT, RZ, RZ, R7, P2, P1 ;  /* 0x000000ffff077210 */ /* 0x000fe200017e2407 */
[----:B------:R-:W-:-:S04]  /*10d0*/  IMAD.WIDE.U32 R8, R11, R5, R8 ;  /* 0x000000050b087225 */ /* 0x000fc800078e0008 */
[C---:B------:R-:W-:Y:S02]  /*10e0*/  IMAD R11, R7.reuse, R5, RZ ;  /* 0x00000005070b7224 */ /* 0x040fe400078e02ff */
[----:B------:R-:W-:-:S04]  /*10f0*/  IMAD.HI.U32 R8, P0, R7, R4, R8 ;  /* 0x0000000407087227 */ /* 0x000fc80007800008 */
[----:B------:R-:W-:Y:S01]  /*1100*/  IMAD.HI.U32 R7, R7, R5, RZ ;  /* 0x0000000507077227 */ /* 0x000fe200078e00ff */
[----:B------:R-:W-:-:S03]  /*1110*/  IADD3 R11, P1, PT, R11, R8, RZ ;  /* 0x000000080b0b7210 */ /* 0x000fc60007f3e0ff */
[----:B------:R-:W-:Y:S02]  /*1120*/  IMAD.X R7, RZ, RZ, R7, P0 ;  /* 0x000000ffff077224 */ /* 0x000fe400000e0607 */
[----:B------:R-:W-:-:S04]  /*1130*/  IMAD.WIDE.U32 R8, R11, R2, RZ ;  /* 0x000000020b087225 */ /* 0x000fc800078e00ff */
[----:B------:R-:W-:Y:S01]  /*1140*/  IMAD.X R7, RZ, RZ, R7, P1 ;  /* 0x000000ffff077224 */ /* 0x000fe200008e0607 */
[----:B------:R-:W-:Y:S01]  /*1150*/  IADD3 R13, P1, PT, -R8, R4, RZ ;  /* 0x00000004080d7210 */ /* 0x000fe20007f3e1ff */
[----:B------:R-:W-:-:S03]  /*1160*/  IMAD R9, R11, R3, R9 ;  /* 0x000000030b097224 */ /* 0x000fc600078e0209 */
[-C--:B------:R-:W-:Y:S01]  /*1170*/  ISETP.GE.U32.AND P0, PT, R13, R2.reuse, PT ;  /* 0x000000020d00720c */ /* 0x080fe20003f06070 */
[----:B------:R-:W-:Y:S02]  /*1180*/  IMAD R4, R7, R2, R9 ;  /* 0x0000000207047224 */ /* 0x000fe400078e0209 */
[----:B------:R-:W-:-:S03]  /*1190*/  IMAD.MOV.U32 R7, RZ, RZ, 0x0 ;  /* 0x00000000ff077424 */ /* 0x000fc600078e00ff */
[----:B------:R-:W-:Y:S01]  /*11a0*/  IADD3.X R10, PT, PT, ~R4, R5, RZ, P1, !PT ;  /* 0x00000005040a7210 */ /* 0x000fe20000ffe5ff */
[----:B------:R-:W-:Y:S01]  /*11b0*/  VIADD R4, R11, 0x1 ;  /* 0x000000010b047836 */ /* 0x000fe20000000000 */
[----:B------:R-:W-:Y:S02]  /*11c0*/  IADD3 R5, P1, PT, R13, -R2, RZ ;  /* 0x800000020d057210 */ /* 0x000fe40007f3e0ff */
[----:B------:R-:W-:-:S03]  /*11d0*/  ISETP.GE.U32.AND.EX P0, PT, R10, R3, PT, P0 ;  /* 0x000000030a00720c */ /* 0x000fc60003f06100 */
[----:B------:R-:W-:Y:S01]  /*11e0*/  IMAD.X R8, R10, 0x1, ~R3, P1 ;  /* 0x000000010a087824 */ /* 0x000fe200008e0e03 */
[----:B------:R-:W-:Y:S02]  /*11f0*/  SEL R5, R5, R13, P0 ;  /* 0x0000000d05057207 */ /* 0x000fe40000000000 */
[----:B------:R-:W-:Y:S02]  /*1200*/  SEL R4, R4, R11, P0 ;  /* 0x0000000b04047207 */ /* 0x000fe40000000000 */
[----:B------:R-:W-:Y:S02]  /*1210*/  SEL R8, R8, R10, P0 ;  /* 0x0000000a08087207 */ /* 0x000fe40000000000 */
[----:B------:R-:W-:Y:S02]  /*1220*/  ISETP.GE.U32.AND P0, PT, R5, R2, PT ;  /* 0x000000020500720c */ /* 0x000fe40003f06070 */
[----:B------:R-:W-:Y:S02]  /*1230*/  ISETP.NE.U32.AND P1, PT, R2, RZ, PT ;  /* 0x000000ff0200720c */ /* 0x000fe40003f25070 */
[----:B------:R-:W-:-:S02]  /*1240*/  IADD3 R5, PT, PT, R4, 0x1, RZ ;  /* 0x0000000104057810 */ /* 0x000fc40007ffe0ff */
[----:B------:R-:W-:Y:S02]  /*1250*/  ISETP.GE.U32.AND.EX P0, PT, R8, R3, PT, P0 ;  /* 0x000000030800720c */ /* 0x000fe40003f06100 */
[----:B------:R-:W-:Y:S02]  /*1260*/  ISETP.NE.AND.EX P1, PT, R3, RZ, PT, P1 ;  /* 0x000000ff0300720c */ /* 0x000fe40003f25310 */
[----:B------:R-:W-:-:S04]  /*1270*/  SEL R5, R5, R4, P0 ;  /* 0x0000000405057207 */ /* 0x000fc80000000000 */
[----:B------:R-:W-:Y:S01]  /*1280*/  SEL R5, R5, 0xffffffff, P1 ;  /* 0xffffffff05057807 */ /* 0x000fe20000800000 */
[----:B------:R-:W-:Y:S06]  /*1290*/  RET.REL.NODEC R6 `(_Z17kernel_reduce_sumIiEvPKT_PS0_mmm) ;  /* 0xffffffec06587950 */ /* 0x000fec0003c3ffff */
.L_x_11:
        /* <DEDUP_REMOVED lines=14> */
.L_x_12:


//--------------------- .nv.shared.reserved.0     --------------------------
	.section	.nv.shared.reserved.0,"aw",@nobits
	.weak		__nv_reservedSMEM_offset_0_alias
	.size		__nv_reservedSMEM_offset_0_alias, 0, 64
	.other		__nv_reservedSMEM_offset_0_alias,@"STO_CUDA_RESERVED_SHARED STV_DEFAULT"
__nv_reservedSMEM_offset_0_alias:
	.zero		0
	.zero		64


//--------------------- .nv.constant0._Z16to_binary_tensorIiEvPKT_Pjiiiiiii --------------------------
	.section	.nv.constant0._Z16to_binary_tensorIiEvPKT_Pjiiiiiii,"a",@progbits
	.sectionflags	@""
	.align	4
.nv.constant0._Z16to_binary_tensorIiEvPKT_Pjiiiiiii:
	.zero		940


//--------------------- .nv.constant0._Z17kernel_reduce_sumIiEvPKT_PS0_mmm --------------------------
	.section	.nv.constant0._Z17kernel_reduce_sumIiEvPKT_PS0_mmm,"a",@progbits
	.sectionflags	@""
	.align	4
.nv.constant0._Z17kernel_reduce_sumIiEvPKT_PS0_mmm:
	.zero		936


//--------------------- SYMBOLS --------------------------

	.type		.nv.reservedSmem.offset0,@object
	.size		.nv.reservedSmem.offset0,0x4
